	.headerflags	@"EF_CUDA_TEXMODE_UNIFIED EF_CUDA_64BIT_ADDRESS EF_CUDA_ACCELERATORS EF_CUDA_SM90 EF_CUDA_VIRTUAL_SM(EF_CUDA_SM90)"
	.elftype	@"ET_EXEC"


//--------------------- .nv.info                  --------------------------
	.section	.nv.info,"",@"SHT_CUDA_INFO"
	.align	4


	//----- nvinfo : EIATTR_REGCOUNT
	.align		4
        /*0000*/ 	.byte	0x04, 0x2f
        /*0002*/ 	.short	(.L_3 - .L_2)
	.align		4
.L_2:
        /*0004*/ 	.word	index@(triton_poi_fused__native_batch_norm_legit_no_training_convolution_33)
        /*0008*/ 	.word	0x00000020


	//----- nvinfo : EIATTR_MIN_STACK_SIZE
	.align		4
.L_3:
        /*000c*/ 	.byte	0x04, 0x12
        /*000e*/ 	.short	(.L_5 - .L_4)
	.align		4
.L_4:
        /*0010*/ 	.word	index@(triton_poi_fused__native_batch_norm_legit_no_training_convolution_33)
        /*0014*/ 	.word	0x00000000


	//----- nvinfo : EIATTR_FRAME_SIZE
	.align		4
.L_5:
        /*0018*/ 	.byte	0x04, 0x11
        /*001a*/ 	.short	(.L_7 - .L_6)
	.align		4
.L_6:
        /*001c*/ 	.word	index@(triton_poi_fused__native_batch_norm_legit_no_training_convolution_33)
        /*0020*/ 	.word	0x00000000


	//----- nvinfo : EIATTR_MIN_STACK_SIZE
	.align		4
.L_7:
        /*0024*/ 	.byte	0x04, 0x12
        /*0026*/ 	.short	(.L_9 - .L_8)
	.align		4
.L_8:
        /*0028*/ 	.word	index@(triton_poi_fused__native_batch_norm_legit_no_training_convolution_33)
        /*002c*/ 	.word	0x00000000
.L_9:


//--------------------- .nv.info.triton_poi_fused__native_batch_norm_legit_no_training_convolution_33 --------------------------
	.section	.nv.info.triton_poi_fused__native_batch_norm_legit_no_training_convolution_33,"",@"SHT_CUDA_INFO"
	.sectionflags	@""
	.align	4


	//----- nvinfo : EIATTR_CUDA_API_VERSION
	.align		4
        /*0000*/ 	.byte	0x04, 0x37
        /*0002*/ 	.short	(.L_11 - .L_10)
.L_10:
        /*0004*/ 	.word	0x0000007c


	//----- nvinfo : EIATTR_KPARAM_INFO
	.align		4
.L_11:
        /*0008*/ 	.byte	0x04, 0x17
        /*000a*/ 	.short	(.L_13 - .L_12)
.L_12:
        /*000c*/ 	.word	0x00000000
        /*0010*/ 	.short	0x0007
        /*0012*/ 	.short	0x0038
        /*0014*/ 	.byte	0x00, 0xf0, 0x11, 0x00


	//----- nvinfo : EIATTR_KPARAM_INFO
	.align		4
.L_13:
        /*0018*/ 	.byte	0x04, 0x17
        /*001a*/ 	.short	(.L_15 - .L_14)
.L_14:
        /*001c*/ 	.word	0x00000000
        /*0020*/ 	.short	0x0006
        /*0022*/ 	.short	0x0030
        /*0024*/ 	.byte	0x00, 0xf4, 0x21, 0x00


	//----- nvinfo : EIATTR_KPARAM_INFO
	.align		4
.L_15:
        /*0028*/ 	.byte	0x04, 0x17
        /*002a*/ 	.short	(.L_17 - .L_16)
.L_16:
        /*002c*/ 	.word	0x00000000
        /*0030*/ 	.short	0x0005
        /*0032*/ 	.short	0x0028
        /*0034*/ 	.byte	0x00, 0xf4, 0x21, 0x00


	//----- nvinfo : EIATTR_KPARAM_INFO
	.align		4
.L_17:
        /*0038*/ 	.byte	0x04, 0x17
        /*003a*/ 	.short	(.L_19 - .L_18)
.L_18:
        /*003c*/ 	.word	0x00000000
        /*0040*/ 	.short	0x0004
        /*0042*/ 	.short	0x0020
        /*0044*/ 	.byte	0x00, 0xf4, 0x21, 0x00


	//----- nvinfo : EIATTR_KPARAM_INFO
	.align		4
.L_19:
        /*0048*/ 	.byte	0x04, 0x17
        /*004a*/ 	.short	(.L_21 - .L_20)
.L_20:
        /*004c*/ 	.word	0x00000000
        /*0050*/ 	.short	0x0003
        /*0052*/ 	.short	0x0018
        /*0054*/ 	.byte	0x00, 0xf4, 0x21, 0x00


	//----- nvinfo : EIATTR_KPARAM_INFO
	.align		4
.L_21:
        /*0058*/ 	.byte	0x04, 0x17
        /*005a*/ 	.short	(.L_23 - .L_22)
.L_22:
        /*005c*/ 	.word	0x00000000
        /*0060*/ 	.short	0x0002
        /*0062*/ 	.short	0x0010
        /*0064*/ 	.byte	0x00, 0xf4, 0x21, 0x00


	//----- nvinfo : EIATTR_KPARAM_INFO
	.align		4
.L_23:
        /*0068*/ 	.byte	0x04, 0x17
        /*006a*/ 	.short	(.L_25 - .L_24)
.L_24:
        /*006c*/ 	.word	0x00000000
        /*0070*/ 	.short	0x0001
        /*0072*/ 	.short	0x0008
        /*0074*/ 	.byte	0x00, 0xf4, 0x21, 0x00


	//----- nvinfo : EIATTR_KPARAM_INFO
	.align		4
.L_25:
        /*0078*/ 	.byte	0x04, 0x17
        /*007a*/ 	.short	(.L_27 - .L_26)
.L_26:
        /*007c*/ 	.word	0x00000000
        /*0080*/ 	.short	0x0000
        /*0082*/ 	.short	0x0000
        /*0084*/ 	.byte	0x00, 0xf4, 0x21, 0x00


	//----- nvinfo : EIATTR_SPARSE_MMA_MASK
	.align		4
.L_27:
        /*0088*/ 	.byte	0x03, 0x50
        /*008a*/ 	.short	0x0000


	//----- nvinfo : EIATTR_MAXREG_COUNT
	.align		4
        /*008c*/ 	.byte	0x03, 0x1b
        /*008e*/ 	.short	0x00ff


	//----- nvinfo : EIATTR_EXIT_INSTR_OFFSETS
	.align		4
        /*0090*/ 	.byte	0x04, 0x1c
        /*0092*/ 	.short	(.L_29 - .L_28)


	//   ....[0]....
.L_28:
        /*0094*/ 	.word	0x000005b0


	//----- nvinfo : EIATTR_REQNTID
	.align		4
.L_29:
        /*0098*/ 	.byte	0x04, 0x10
        /*009a*/ 	.short	(.L_31 - .L_30)
.L_30:
        /*009c*/ 	.word	0x00000080
        /*00a0*/ 	.word	0x00000001
        /*00a4*/ 	.word	0x00000001


	//----- nvinfo : EIATTR_CBANK_PARAM_SIZE
	.align		4
.L_31:
        /*00a8*/ 	.byte	0x03, 0x19
        /*00aa*/ 	.short	0x003c


	//----- nvinfo : EIATTR_PARAM_CBANK
	.align		4
        /*00ac*/ 	.byte	0x04, 0x0a
        /*00ae*/ 	.short	(.L_33 - .L_32)
	.align		4
.L_32:
        /*00b0*/ 	.word	index@(.nv.constant0.triton_poi_fused__native_batch_norm_legit_no_training_convolution_33)
        /*00b4*/ 	.short	0x0210
        /*00b6*/ 	.short	0x003c


	//----- nvinfo : EIATTR_SW_WAR
	.align		4
.L_33:
        /*00b8*/ 	.byte	0x04, 0x36
        /*00ba*/ 	.short	(.L_35 - .L_34)
.L_34:
        /*00bc*/ 	.word	0x00000008
.L_35:


//--------------------- .nv.callgraph             --------------------------
	.section	.nv.callgraph,"",@"SHT_CUDA_CALLGRAPH"
	.align	4
	.sectionentsize	8
	.align		4
        /*0000*/ 	.word	0x00000000
	.align		4
        /*0004*/ 	.word	0xffffffff
	.align		4
        /*0008*/ 	.word	0x00000000
	.align		4
        /*000c*/ 	.word	0xfffffffe
	.align		4
        /*0010*/ 	.word	0x00000000
	.align		4
        /*0014*/ 	.word	0xfffffffd
	.align		4
        /*0018*/ 	.word	0x00000000
	.align		4
        /*001c*/ 	.word	0xfffffffc


//--------------------- .nv.constant4             --------------------------
	.section	.nv.constant4,"a",@progbits
	.align	8
	.align		8
.nv.constant4:
        /*0000*/ 	.dword	_$_str
	.align		8
        /*0008*/ 	.dword	_$_str_$_2


//--------------------- .text.triton_poi_fused__native_batch_norm_legit_no_training_convolution_33 --------------------------
	.section	.text.triton_poi_fused__native_batch_norm_legit_no_training_convolution_33,"ax",@progbits
	.align	128
        .global         triton_poi_fused__native_batch_norm_legit_no_training_convolution_33
        .type           triton_poi_fused__native_batch_norm_legit_no_training_convolution_33,@function
        .size           triton_poi_fused__native_batch_norm_legit_no_training_convolution_33,(.L_x_1 - triton_poi_fused__native_batch_norm_legit_no_training_convolution_33)
        .other          triton_poi_fused__native_batch_norm_legit_no_training_convolution_33,@"STO_CUDA_ENTRY STV_DEFAULT"
triton_poi_fused__native_batch_norm_legit_no_training_convolution_33:
.text.triton_poi_fused__native_batch_norm_legit_no_training_convolution_33:
[----:B------:R-:W-:Y:S01]  /*0000*/  LDC R1, c[0x0][0x28] ;  /* 0x00000a00ff017b82 */ /* 0x000fe20000000800 */
[----:B------:R-:W1:Y:S07]  /*0010*/  S2R R0, SR_TID.X ;  /* 0x0000000000007919 */ /* 0x000e6e0000002100 */
[----:B------:R-:W2:Y:S01]  /*0020*/  LDC.64 R4, c[0x0][0x228] ;  /* 0x00008a00ff047b82 */ /* 0x000ea20000000a00 */
[----:B------:R-:W-:Y:S01]  /*0030*/  ULDC.64 UR4, c[0x0][0x208] ;  /* 0x0000820000047ab9 */ /* 0x000fe20000000a00 */
[----:B------:R-:W3:Y:S06]  /*0040*/  S2R R7, SR_CTAID.X ;  /* 0x0000000000077919 */ /* 0x000eec0000002500 */
[----:B------:R-:W4:Y:S08]  /*0050*/  LDC.64 R8, c[0x0][0x218] ;  /* 0x00008600ff087b82 */ /* 0x000f300000000a00 */
[----:B------:R-:W5:Y:S01]  /*0060*/  LDC.64 R26, c[0x0][0x210] ;  /* 0x00008400ff1a7b82 */ /* 0x000f620000000a00 */
[----:B------:R-:W-:-:S07]  /*0070*/  HFMA2.MMA R18, -RZ, RZ, 1.625, 0 ;  /* 0x3e800000ff127435 */ /* 0x000fce00000001ff */
[----:B------:R-:W5:Y:S01]  /*0080*/  LDC.64 R12, c[0x0][0x220] ;  /* 0x00008800ff0c7b82 */ /* 0x000f620000000a00 */
[----:B-1----:R-:W-:-:S07]  /*0090*/  SHF.L.U32 R0, R0, 0x2, RZ ;  /* 0x0000000200007819 */ /* 0x002fce00000006ff */
[----:B------:R-:W1:Y:S01]  /*00a0*/  LDC.64 R16, c[0x0][0x230] ;  /* 0x00008c00ff107b82 */ /* 0x000e620000000a00 */
[----:B---3--:R-:W-:Y:S02]  /*00b0*/  SHF.R.S32.HI R3, RZ, 0x16, R7 ;  /* 0x00000016ff037819 */ /* 0x008fe40000011407 */
[----:B------:R-:W-:Y:S02]  /*00c0*/  LOP3.LUT R0, R0, 0x1fc, RZ, 0xc0, !PT ;  /* 0x000001fc00007812 */ /* 0x000fe400078ec0ff */
[----:B------:R-:W-:-:S03]  /*00d0*/  SGXT R3, R3, 0x1 ;  /* 0x000000010303781a */ /* 0x000fc60000000200 */
[----:B------:R-:W3:Y:S01]  /*00e0*/  LDC.64 R20, c[0x0][0x238] ;  /* 0x00008e00ff147b82 */ /* 0x000ee20000000a00 */
[----:B------:R-:W-:-:S04]  /*00f0*/  LEA R0, R7, R0, 0x9 ;  /* 0x0000000007007211 */ /* 0x000fc800078e48ff */
[----:B------:R-:W-:-:S04]  /*0100*/  LEA.HI R3, R3, R0, RZ, 0xa ;  /* 0x0000000003037211 */ /* 0x000fc800078f50ff */
[----:B------:R-:W-:-:S04]  /*0110*/  LOP3.LUT R3, R3, 0xfffffc00, RZ, 0xc0, !PT ;  /* 0xfffffc0003037812 */ /* 0x000fc800078ec0ff */
[----:B------:R-:W-:-:S05]  /*0120*/  IADD3 R23, R0, -R3, RZ ;  /* 0x8000000300177210 */ /* 0x000fca0007ffe0ff */
[----:B--2---:R-:W-:-:S06]  /*0130*/  IMAD.WIDE R4, R23, 0x4, R4 ;  /* 0x0000000417047825 */ /* 0x004fcc00078e0204 */
[----:B------:R-:W2:Y:S01]  /*0140*/  LDG.E.EL.128 R4, desc[UR4][R4.64] ;  /* 0x0000000404047981 */ /* 0x000ea2000c2e1d00 */
[----:B----4-:R-:W-:-:S04]  /*0150*/  IMAD.WIDE R8, R23, 0x4, R8 ;  /* 0x0000000417087825 */ /* 0x010fc800078e0208 */
[----:B-----5:R-:W-:Y:S02]  /*0160*/  IMAD.WIDE R26, R0, 0x4, R26 ;  /* 0x00000004001a7825 */ /* 0x020fe400078e021a */
[----:B------:R-:W4:Y:S02]  /*0170*/  LDG.E.EL.128 R8, desc[UR4][R8.64] ;  /* 0x0000000408087981 */ /* 0x000f24000c2e1d00 */
[----:B0-----:R-:W-:-:S04]  /*0180*/  IMAD.WIDE R12, R23, 0x4, R12 ;  /* 0x00000004170c7825 */ /* 0x001fc800078e020c */
[----:B-1----:R-:W-:-:S04]  /*0190*/  IMAD.WIDE R16, R23, 0x4, R16 ;  /* 0x0000000417107825 */ /* 0x002fc800078e0210 */
[----:B---3--:R-:W-:-:S04]  /*01a0*/  IMAD.WIDE R20, R23, 0x4, R20 ;  /* 0x0000000417147825 */ /* 0x008fc800078e0214 */
[----:B--2---:R-:W-:Y:S01]  /*01b0*/  FADD R2, R4, 9.9999997473787516356e-06 ;  /* 0x3727c5ac04027421 */ /* 0x004fe20000000000 */
[----:B------:R-:W-:Y:S01]  /*01c0*/  FADD R3, R5, 9.9999997473787516356e-06 ;  /* 0x3727c5ac05037421 */ /* 0x000fe20000000000 */
[----:B------:R-:W-:Y:S01]  /*01d0*/  FADD R6, R6, 9.9999997473787516356e-06 ;  /* 0x3727c5ac06067421 */ /* 0x000fe20000000000 */
[----:B------:R-:W-:-:S03]  /*01e0*/  FADD R7, R7, 9.9999997473787516356e-06 ;  /* 0x3727c5ac07077421 */ /* 0x000fc60000000000 */
[----:B------:R-:W0:Y:S08]  /*01f0*/  MUFU.SQRT R2, R2 ;  /* 0x0000000200027308 */ /* 0x000e300000002000 */
[----:B------:R-:W1:Y:S01]  /*0200*/  MUFU.SQRT R3, R3 ;  /* 0x0000000300037308 */ /* 0x000e620000002000 */
[----:B0-----:R-:W-:-:S07]  /*0210*/  FSETP.GT.AND P6, PT, R2, 8.50705917302346158658e+37, PT ;  /* 0x7e8000000200780b */ /* 0x001fce0003fc4000 */
[----:B------:R-:W0:Y:S01]  /*0220*/  MUFU.SQRT R24, R6 ;  /* 0x0000000600187308 */ /* 0x000e220000002000 */
[----:B------:R-:W-:Y:S02]  /*0230*/  FSETP.GEU.AND P5, PT, R2, 1.175494350822287508e-38, PT ;  /* 0x008000000200780b */ /* 0x000fe40003fae000 */
[----:B------:R-:W-:Y:S02]  /*0240*/  FSEL R5, R18, 1, P6 ;  /* 0x3f80000012057808 */ /* 0x000fe40003000000 */
[----:B-1----:R-:W-:-:S03]  /*0250*/  FSETP.GT.AND P4, PT, R3, 8.50705917302346158658e+37, PT ;  /* 0x7e8000000300780b */ /* 0x002fc60003f84000 */
[----:B------:R-:W1:Y:S01]  /*0260*/  MUFU.SQRT R22, R7 ;  /* 0x0000000700167308 */ /* 0x000e620000002000 */
[----:B------:R-:W-:Y:S01]  /*0270*/  FSETP.GEU.AND P3, PT, R3, 1.175494350822287508e-38, PT ;  /* 0x008000000300780b */ /* 0x000fe20003f6e000 */
[----:B------:R-:W-:-:S04]  /*0280*/  @P6 FMUL R2, R2, 0.25 ;  /* 0x3e80000002026820 */ /* 0x000fc80000400000 */
[----:B------:R-:W-:Y:S01]  /*0290*/  @!P5 FMUL R5, R5, 16777216 ;  /* 0x4b8000000505d820 */ /* 0x000fe20000400000 */
[----:B0-----:R-:W-:Y:S01]  /*02a0*/  FSETP.GT.AND P2, PT, R24, 8.50705917302346158658e+37, PT ;  /* 0x7e8000001800780b */ /* 0x001fe20003f44000 */
[----:B------:R-:W-:Y:S01]  /*02b0*/  @!P5 FMUL R2, R2, 16777216 ;  /* 0x4b8000000202d820 */ /* 0x000fe20000400000 */
[----:B------:R-:W-:Y:S01]  /*02c0*/  FSETP.GEU.AND P0, PT, R24, 1.175494350822287508e-38, PT ;  /* 0x008000001800780b */ /* 0x000fe20003f0e000 */
[----:B------:R-:W-:-:S04]  /*02d0*/  @P4 FMUL R3, R3, 0.25 ;  /* 0x3e80000003034820 */ /* 0x000fc80000400000 */
[----:B------:R-:W0:Y:S01]  /*02e0*/  MUFU.RCP R2, R2 ;  /* 0x0000000200027308 */ /* 0x000e220000001000 */
[C---:B-1----:R-:W-:Y:S01]  /*02f0*/  FSETP.GT.AND P1, PT, R22.reuse, 8.50705917302346158658e+37, PT ;  /* 0x7e8000001600780b */ /* 0x042fe20003f24000 */
[----:B------:R-:W-:Y:S01]  /*0300*/  @!P3 FMUL R3, R3, 16777216 ;  /* 0x4b8000000303b820 */ /* 0x000fe20000400000 */
[----:B------:R-:W-:-:S03]  /*0310*/  FSETP.GEU.AND P6, PT, R22, 1.175494350822287508e-38, PT ;  /* 0x008000001600780b */ /* 0x000fc60003fce000 */
[----:B------:R-:W-:Y:S02]  /*0320*/  @P2 FMUL R24, R24, 0.25 ;  /* 0x3e80000018182820 */ /* 0x000fe40000400000 */
[----:B------:R-:W1:Y:S01]  /*0330*/  MUFU.RCP R3, R3 ;  /* 0x0000000300037308 */ /* 0x000e620000001000 */
[----:B------:R-:W-:Y:S01]  /*0340*/  FSEL R14, R18, 1, P4 ;  /* 0x3f800000120e7808 */ /* 0x000fe20002000000 */
[----:B------:R-:W-:Y:S01]  /*0350*/  @!P0 FMUL R24, R24, 16777216 ;  /* 0x4b80000018188820 */ /* 0x000fe20000400000 */
[----:B0-----:R-:W-:-:S03]  /*0360*/  FMUL R2, R2, R5 ;  /* 0x0000000502027220 */ /* 0x001fc60000400000 */
[----:B------:R-:W-:Y:S01]  /*0370*/  @P1 FMUL R22, R22, 0.25 ;  /* 0x3e80000016161820 */ /* 0x000fe20000400000 */
[----:B------:R-:W4:Y:S01]  /*0380*/  LDG.E.128 R4, desc[UR4][R26.64] ;  /* 0x000000041a047981 */ /* 0x000f22000c1e1d00 */
[----:B------:R-:W-:Y:S01]  /*0390*/  @!P3 FMUL R14, R14, 16777216 ;  /* 0x4b8000000e0eb820 */ /* 0x000fe20000400000 */
[----:B------:R-:W0:Y:S01]  /*03a0*/  MUFU.RCP R24, R24 ;  /* 0x0000001800187308 */ /* 0x000e220000001000 */
[----:B------:R-:W-:Y:S01]  /*03b0*/  @!P6 FMUL R22, R22, 16777216 ;  /* 0x4b8000001616e820 */ /* 0x000fe20000400000 */
[C---:B------:R-:W-:Y:S01]  /*03c0*/  FSEL R19, R18.reuse, 1, P2 ;  /* 0x3f80000012137808 */ /* 0x040fe20001000000 */
[----:B-1----:R-:W-:Y:S02]  /*03d0*/  FMUL R3, R3, R14 ;  /* 0x0000000e03037220 */ /* 0x002fe40000400000 */
[----:B------:R-:W2:Y:S03]  /*03e0*/  LDG.E.EL.128 R12, desc[UR4][R12.64] ;  /* 0x000000040c0c7981 */ /* 0x000ea6000c2e1d00 */
[----:B------:R1:W3:Y:S01]  /*03f0*/  MUFU.RCP R25, R22 ;  /* 0x0000001600197308 */ /* 0x0002e20000001000 */
[----:B------:R-:W-:Y:S01]  /*0400*/  FSEL R18, R18, 1, P1 ;  /* 0x3f80000012127808 */ /* 0x000fe20000800000 */
[----:B------:R-:W-:-:S04]  /*0410*/  @!P0 FMUL R19, R19, 16777216 ;  /* 0x4b80000013138820 */ /* 0x000fc80000400000 */
[----:B------:R-:W-:Y:S01]  /*0420*/  @!P6 FMUL R18, R18, 16777216 ;  /* 0x4b8000001212e820 */ /* 0x000fe20000400000 */
[----:B0-----:R-:W-:Y:S01]  /*0430*/  FMUL R24, R24, R19 ;  /* 0x0000001318187220 */ /* 0x001fe20000400000 */
[----:B-1----:R-:W5:Y:S02]  /*0440*/  LDG.E.EL.128 R20, desc[UR4][R20.64] ;  /* 0x0000000414147981 */ /* 0x002f64000c2e1d00 */
[----:B---3--:R-:W-:Y:S02]  /*0450*/  FMUL R25, R25, R18 ;  /* 0x0000001219197220 */ /* 0x008fe40000400000 */
[----:B------:R-:W5:Y:S01]  /*0460*/  LDG.E.EL.128 R16, desc[UR4][R16.64] ;  /* 0x0000000410107981 */ /* 0x000f62000c2e1d00 */
[----:B----4-:R-:W-:Y:S01]  /*0470*/  FADD R5, R5, R9 ;  /* 0x0000000905057221 */ /* 0x010fe20000000000 */
[----:B------:R-:W-:Y:S02]  /*0480*/  FADD R4, R4, R8 ;  /* 0x0000000804047221 */ /* 0x000fe40000000000 */
[----:B------:R-:W0:Y:S01]  /*0490*/  LDC.64 R8, c[0x0][0x240] ;  /* 0x00009000ff087b82 */ /* 0x000e220000000a00 */
[----:B------:R-:W-:Y:S01]  /*04a0*/  FADD R6, R6, R10 ;  /* 0x0000000a06067221 */ /* 0x000fe20000000000 */
[----:B------:R-:W-:Y:S01]  /*04b0*/  FADD R7, R7, R11 ;  /* 0x0000000b07077221 */ /* 0x000fe20000000000 */
[----:B--2---:R-:W-:Y:S01]  /*04c0*/  FADD R29, -R12, R4 ;  /* 0x000000040c1d7221 */ /* 0x004fe20000000100 */
[----:B------:R-:W-:Y:S01]  /*04d0*/  FADD R10, -R13, R5 ;  /* 0x000000050d0a7221 */ /* 0x000fe20000000100 */
[----:B------:R-:W-:-:S02]  /*04e0*/  FADD R13, -R14, R6 ;  /* 0x000000060e0d7221 */ /* 0x000fc40000000100 */
[----:B------:R-:W-:Y:S01]  /*04f0*/  FMUL R11, R29, R2 ;  /* 0x000000021d0b7220 */ /* 0x000fe20000400000 */
[----:B------:R-:W-:Y:S01]  /*0500*/  FADD R2, -R15, R7 ;  /* 0x000000070f027221 */ /* 0x000fe20000000100 */
[----:B------:R-:W-:Y:S01]  /*0510*/  FMUL R10, R10, R3 ;  /* 0x000000030a0a7220 */ /* 0x000fe20000400000 */
[----:B------:R-:W-:Y:S02]  /*0520*/  FMUL R13, R13, R24 ;  /* 0x000000180d0d7220 */ /* 0x000fe40000400000 */
[----:B------:R-:W-:Y:S01]  /*0530*/  FMUL R2, R2, R25 ;  /* 0x0000001902027220 */ /* 0x000fe20000400000 */
[----:B------:R-:W-:Y:S01]  /*0540*/  STG.E.128 desc[UR4][R26.64], R4 ;  /* 0x000000041a007986 */ /* 0x000fe2000c101d04 */
[----:B-----5:R-:W-:Y:S01]  /*0550*/  FFMA R16, R16, R11, R20 ;  /* 0x0000000b10107223 */ /* 0x020fe20000000014 */
[----:B------:R-:W-:Y:S01]  /*0560*/  FFMA R17, R17, R10, R21 ;  /* 0x0000000a11117223 */ /* 0x000fe20000000015 */
[----:B------:R-:W-:Y:S01]  /*0570*/  FFMA R18, R18, R13, R22 ;  /* 0x0000000d12127223 */ /* 0x000fe20000000016 */
[----:B------:R-:W-:Y:S01]  /*0580*/  FFMA R19, R19, R2, R23 ;  /* 0x0000000213137223 */ /* 0x000fe20000000017 */
[----:B0-----:R-:W-:-:S05]  /*0590*/  IMAD.WIDE R8, R0, 0x4, R8 ;  /* 0x0000000400087825 */ /* 0x001fca00078e0208 */
[----:B------:R-:W-:Y:S01]  /*05a0*/  STG.E.128 desc[UR4][R8.64], R16 ;  /* 0x0000001008007986 */ /* 0x000fe2000c101d04 */
[----:B------:R-:W-:Y:S05]  /*05b0*/  EXIT ;  /* 0x000000000000794d */ /* 0x000fea0003800000 */
.L_x_0:
[----:B------:R-:W-:-:S00]  /*05c0*/  BRA `(.L_x_0) ;  /* 0xfffffffc00fc7947 */ /* 0x000fc0000383ffff */
[----:B------:R-:W-:-:S00]  /*05d0*/  NOP ;  /* 0x0000000000007918 */ /* 0x000fc00000000000 */
        /* <DEDUP_REMOVED lines=10> */
.L_x_1:


//--------------------- .nv.global.init           --------------------------
	.section	.nv.global.init,"aw",@progbits
.nv.global.init:
	.type		_$_str,@object
	.size		_$_str,(_$_str_$_2 - _$_str)
_$_str:
        /*0000*/ 	.byte	0x5f, 0x5f, 0x43, 0x55, 0x44, 0x41, 0x5f, 0x46, 0x54, 0x5a, 0x00
	.type		_$_str_$_2,@object
	.size		_$_str_$_2,(.L_1 - _$_str_$_2)
_$_str_$_2:
        /*000b*/ 	.byte	0x5f, 0x5f, 0x43, 0x55, 0x44, 0x41, 0x5f, 0x50, 0x52, 0x45, 0x43, 0x5f, 0x53, 0x51, 0x52, 0x54
        /*001b*/ 	.byte	0x00
.L_1:


//--------------------- .nv.constant0.triton_poi_fused__native_batch_norm_legit_no_training_convolution_33 --------------------------
	.section	.nv.constant0.triton_poi_fused__native_batch_norm_legit_no_training_convolution_33,"a",@progbits
	.sectionflags	@""
	.align	4
.nv.constant0.triton_poi_fused__native_batch_norm_legit_no_training_convolution_33:
	.zero		588
